//
// Generated by NVIDIA NVVM Compiler
//
// Compiler Build ID: CL-36424714
// Cuda compilation tools, release 13.0, V13.0.88
// Based on NVVM 20.0.0
//

.version 9.0
.target sm_100
.address_size 64

	// .globl	_ZN3cub18CUB_300001_SM_10006detail11EmptyKernelIvEEvv
.global .align 1 .b8 _ZN30_INTERNAL_808719d5_4_k_cu_main4cuda3std3__45__cpo5beginE[1];
.global .align 1 .b8 _ZN30_INTERNAL_808719d5_4_k_cu_main4cuda3std3__45__cpo3endE[1];
.global .align 1 .b8 _ZN30_INTERNAL_808719d5_4_k_cu_main4cuda3std3__45__cpo6cbeginE[1];
.global .align 1 .b8 _ZN30_INTERNAL_808719d5_4_k_cu_main4cuda3std3__45__cpo4cendE[1];
.global .align 1 .b8 _ZN30_INTERNAL_808719d5_4_k_cu_main4cuda3std3__45__cpo6rbeginE[1];
.global .align 1 .b8 _ZN30_INTERNAL_808719d5_4_k_cu_main4cuda3std3__45__cpo4rendE[1];
.global .align 1 .b8 _ZN30_INTERNAL_808719d5_4_k_cu_main4cuda3std3__45__cpo7crbeginE[1];
.global .align 1 .b8 _ZN30_INTERNAL_808719d5_4_k_cu_main4cuda3std3__45__cpo5crendE[1];
.global .align 1 .b8 _ZN30_INTERNAL_808719d5_4_k_cu_main4cuda3std3__432_GLOBAL__N__808719d5_4_k_cu_main6ignoreE[1];
.global .align 1 .b8 _ZN30_INTERNAL_808719d5_4_k_cu_main4cuda3std3__419piecewise_constructE[1];
.global .align 1 .b8 _ZN30_INTERNAL_808719d5_4_k_cu_main4cuda3std3__48in_placeE[1];
.global .align 1 .b8 _ZN30_INTERNAL_808719d5_4_k_cu_main4cuda3std3__420unreachable_sentinelE[1];
.global .align 1 .b8 _ZN30_INTERNAL_808719d5_4_k_cu_main4cuda3std3__47nulloptE[1];
.global .align 1 .b8 _ZN30_INTERNAL_808719d5_4_k_cu_main4cuda3std3__48unexpectE[1];
.global .align 1 .b8 _ZN30_INTERNAL_808719d5_4_k_cu_main4cuda3std6ranges3__45__cpo4swapE[1];
.global .align 1 .b8 _ZN30_INTERNAL_808719d5_4_k_cu_main4cuda3std6ranges3__45__cpo9iter_moveE[1];
.global .align 1 .b8 _ZN30_INTERNAL_808719d5_4_k_cu_main4cuda3std6ranges3__45__cpo5beginE[1];
.global .align 1 .b8 _ZN30_INTERNAL_808719d5_4_k_cu_main4cuda3std6ranges3__45__cpo3endE[1];
.global .align 1 .b8 _ZN30_INTERNAL_808719d5_4_k_cu_main4cuda3std6ranges3__45__cpo6cbeginE[1];
.global .align 1 .b8 _ZN30_INTERNAL_808719d5_4_k_cu_main4cuda3std6ranges3__45__cpo4cendE[1];
.global .align 1 .b8 _ZN30_INTERNAL_808719d5_4_k_cu_main4cuda3std6ranges3__45__cpo7advanceE[1];
.global .align 1 .b8 _ZN30_INTERNAL_808719d5_4_k_cu_main4cuda3std6ranges3__45__cpo9iter_swapE[1];
.global .align 1 .b8 _ZN30_INTERNAL_808719d5_4_k_cu_main4cuda3std6ranges3__45__cpo4nextE[1];
.global .align 1 .b8 _ZN30_INTERNAL_808719d5_4_k_cu_main4cuda3std6ranges3__45__cpo4prevE[1];
.global .align 1 .b8 _ZN30_INTERNAL_808719d5_4_k_cu_main4cuda3std6ranges3__45__cpo4dataE[1];
.global .align 1 .b8 _ZN30_INTERNAL_808719d5_4_k_cu_main4cuda3std6ranges3__45__cpo5cdataE[1];
.global .align 1 .b8 _ZN30_INTERNAL_808719d5_4_k_cu_main4cuda3std6ranges3__45__cpo4sizeE[1];
.global .align 1 .b8 _ZN30_INTERNAL_808719d5_4_k_cu_main4cuda3std6ranges3__45__cpo5ssizeE[1];
.global .align 1 .b8 _ZN30_INTERNAL_808719d5_4_k_cu_main4cuda3std6ranges3__45__cpo8distanceE[1];
.global .align 1 .b8 _ZN30_INTERNAL_808719d5_4_k_cu_main6thrust24THRUST_300001_SM_1000_NS8cuda_cub3parE[1];
.global .align 1 .b8 _ZN30_INTERNAL_808719d5_4_k_cu_main6thrust24THRUST_300001_SM_1000_NS8cuda_cub10par_nosyncE[1];
.global .align 1 .b8 _ZN30_INTERNAL_808719d5_4_k_cu_main6thrust24THRUST_300001_SM_1000_NS6system6detail10sequential3seqE[1];
.global .align 1 .b8 _ZN30_INTERNAL_808719d5_4_k_cu_main6thrust24THRUST_300001_SM_1000_NS12placeholders2_1E[1];
.global .align 1 .b8 _ZN30_INTERNAL_808719d5_4_k_cu_main6thrust24THRUST_300001_SM_1000_NS12placeholders2_2E[1];
.global .align 1 .b8 _ZN30_INTERNAL_808719d5_4_k_cu_main6thrust24THRUST_300001_SM_1000_NS12placeholders2_3E[1];
.global .align 1 .b8 _ZN30_INTERNAL_808719d5_4_k_cu_main6thrust24THRUST_300001_SM_1000_NS12placeholders2_4E[1];
.global .align 1 .b8 _ZN30_INTERNAL_808719d5_4_k_cu_main6thrust24THRUST_300001_SM_1000_NS12placeholders2_5E[1];
.global .align 1 .b8 _ZN30_INTERNAL_808719d5_4_k_cu_main6thrust24THRUST_300001_SM_1000_NS12placeholders2_6E[1];
.global .align 1 .b8 _ZN30_INTERNAL_808719d5_4_k_cu_main6thrust24THRUST_300001_SM_1000_NS12placeholders2_7E[1];
.global .align 1 .b8 _ZN30_INTERNAL_808719d5_4_k_cu_main6thrust24THRUST_300001_SM_1000_NS12placeholders2_8E[1];
.global .align 1 .b8 _ZN30_INTERNAL_808719d5_4_k_cu_main6thrust24THRUST_300001_SM_1000_NS12placeholders2_9E[1];
.global .align 1 .b8 _ZN30_INTERNAL_808719d5_4_k_cu_main6thrust24THRUST_300001_SM_1000_NS12placeholders3_10E[1];
.global .align 1 .b8 _ZN30_INTERNAL_808719d5_4_k_cu_main6thrust24THRUST_300001_SM_1000_NS3seqE[1];

.visible .entry _ZN3cub18CUB_300001_SM_10006detail11EmptyKernelIvEEvv()
{


	ret;

}


// ===== COMPILED SASS (sm_100) =====

	.target	sm_100

	.elftype	@"ET_EXEC"


//--------------------- .note.nv.tkinfo           --------------------------
	.section	.note.nv.tkinfo,"",@"SHT_NOTE"
	.sectionflags	@"SHF_NOTE_NV_TKINFO"
	.tkinfo
        /*0018*/ 	.word	0x00000002
        /*0030*/ 	.string	""
        /*0030*/ 	.string	"ptxas"
        /*0030*/ 	.string	"Cuda compilation tools, release 13.0, V13.0.88"
        /*0030*/ 	.string	"Build cuda_13.0.r13.0/compiler.36424714_0"
        /*0030*/ 	.string	"-arch sm_100 -m 64 "



//--------------------- .note.nv.cuinfo           --------------------------
	.section	.note.nv.cuinfo,"",@"SHT_NOTE"
	.sectionflags	@"SHF_NOTE_NV_CUINFO"
        /*0018*/ 	.short	0x0002
        /*001a*/ 	.short	0x0064
        /*001c*/ 	.short	0x0082
	.zero		2


//--------------------- .nv.info                  --------------------------
	.section	.nv.info,"",@"SHT_CUDA_INFO"
	.align	4


	//----- nvinfo : EIATTR_REGCOUNT
	.align		4
        /*0000*/ 	.byte	0x04, 0x2f
        /*0002*/ 	.short	(.L_44 - .L_43)
	.align		4
.L_43:
        /*0004*/ 	.word	index@(_ZN3cub18CUB_300001_SM_10006detail11EmptyKernelIvEEvv)
        /*0008*/ 	.word	0x00000004


	//----- nvinfo : EIATTR_FRAME_SIZE
	.align		4
.L_44:
        /*000c*/ 	.byte	0x04, 0x11
        /*000e*/ 	.short	(.L_46 - .L_45)
	.align		4
.L_45:
        /*0010*/ 	.word	index@(_ZN3cub18CUB_300001_SM_10006detail11EmptyKernelIvEEvv)
        /*0014*/ 	.word	0x00000000


	//----- nvinfo : EIATTR_MIN_STACK_SIZE
	.align		4
.L_46:
        /*0018*/ 	.byte	0x04, 0x12
        /*001a*/ 	.short	(.L_48 - .L_47)
	.align		4
.L_47:
        /*001c*/ 	.word	index@(_ZN3cub18CUB_300001_SM_10006detail11EmptyKernelIvEEvv)
        /*0020*/ 	.word	0x00000000
.L_48:


//--------------------- .nv.compat                --------------------------
	.section	.nv.compat,"",@"SHT_CUDA_COMPAT_INFO"
	.align	4
        /*0000*/ 	.byte	0x02, 0x09, 0x00, 0x00, 0x02, 0x02, 0x01, 0x00, 0x02, 0x05, 0x05, 0x00, 0x03, 0x07, 0x01, 0x01
        /*0010*/ 	.byte	0x02, 0x03, 0x00, 0x00, 0x02, 0x06, 0x01, 0x00, 0x04, 0x0b, 0x08, 0x00, 0x09, 0x00, 0x00, 0x00
        /*0020*/ 	.byte	0x00, 0x00, 0x00, 0x00


//--------------------- .nv.info._ZN3cub18CUB_300001_SM_10006detail11EmptyKernelIvEEvv --------------------------
	.section	.nv.info._ZN3cub18CUB_300001_SM_10006detail11EmptyKernelIvEEvv,"",@"SHT_CUDA_INFO"
	.sectionflags	@""
	.align	4


	//----- nvinfo : EIATTR_CUDA_API_VERSION
	.align		4
        /*0000*/ 	.byte	0x04, 0x37
        /*0002*/ 	.short	(.L_50 - .L_49)
.L_49:
        /*0004*/ 	.word	0x00000082


	//----- nvinfo : EIATTR_SPARSE_MMA_MASK
	.align		4
.L_50:
        /*0008*/ 	.byte	0x03, 0x50
        /*000a*/ 	.short	0x0000


	//----- nvinfo : EIATTR_MAXREG_COUNT
	.align		4
        /*000c*/ 	.byte	0x03, 0x1b
        /*000e*/ 	.short	0x00ff


	//----- nvinfo : EIATTR_MERCURY_ISA_VERSION
	.align		4
        /*0010*/ 	.byte	0x03, 0x5f
        /*0012*/ 	.short	0x0101


	//----- nvinfo : EIATTR_VRC_CTA_INIT_COUNT
	.align		4
        /*0014*/ 	.byte	0x02, 0x4a
	.zero		1
	.zero		1


	//----- nvinfo : EIATTR_EXIT_INSTR_OFFSETS
	.align		4
        /*0018*/ 	.byte	0x04, 0x1c
        /*001a*/ 	.short	(.L_52 - .L_51)


	//   ....[0]....
.L_51:
        /*001c*/ 	.word	0x00000010


	//----- nvinfo : EIATTR_SW_WAR
	.align		4
.L_52:
        /*0020*/ 	.byte	0x04, 0x36
        /*0022*/ 	.short	(.L_54 - .L_53)
.L_53:
        /*0024*/ 	.word	0x00000008
.L_54:


//--------------------- .nv.callgraph             --------------------------
	.section	.nv.callgraph,"",@"SHT_CUDA_CALLGRAPH"
	.align	4
	.sectionentsize	8
	.align		4
        /*0000*/ 	.word	0x00000000
	.align		4
        /*0004*/ 	.word	0xffffffff
	.align		4
        /*0008*/ 	.word	0x00000000
	.align		4
        /*000c*/ 	.word	0xfffffffe
	.align		4
        /*0010*/ 	.word	0x00000000
	.align		4
        /*0014*/ 	.word	0xfffffffd
	.align		4
        /*0018*/ 	.word	0x00000000
	.align		4
        /*001c*/ 	.word	0xfffffffc


//--------------------- .nv.constant4             --------------------------
	.section	.nv.constant4,"a",@progbits
	.align	8
	.align		8
.nv.constant4:
        /*0000*/ 	.dword	_ZN30_INTERNAL_808719d5_4_k_cu_main4cuda3std3__45__cpo5beginE
	.align		8
        /*0008*/ 	.dword	_ZN30_INTERNAL_808719d5_4_k_cu_main4cuda3std3__45__cpo3endE
	.align		8
        /*0010*/ 	.dword	_ZN30_INTERNAL_808719d5_4_k_cu_main4cuda3std3__45__cpo6cbeginE
	.align		8
        /*0018*/ 	.dword	_ZN30_INTERNAL_808719d5_4_k_cu_main4cuda3std3__45__cpo4cendE
	.align		8
        /*0020*/ 	.dword	_ZN30_INTERNAL_808719d5_4_k_cu_main4cuda3std3__45__cpo6rbeginE
	.align		8
        /*0028*/ 	.dword	_ZN30_INTERNAL_808719d5_4_k_cu_main4cuda3std3__45__cpo4rendE
	.align		8
        /*0030*/ 	.dword	_ZN30_INTERNAL_808719d5_4_k_cu_main4cuda3std3__45__cpo7crbeginE
	.align		8
        /*0038*/ 	.dword	_ZN30_INTERNAL_808719d5_4_k_cu_main4cuda3std3__45__cpo5crendE
	.align		8
        /*0040*/ 	.dword	_ZN30_INTERNAL_808719d5_4_k_cu_main4cuda3std3__432_GLOBAL__N__808719d5_4_k_cu_main6ignoreE
	.align		8
        /*0048*/ 	.dword	_ZN30_INTERNAL_808719d5_4_k_cu_main4cuda3std3__419piecewise_constructE
	.align		8
        /*0050*/ 	.dword	_ZN30_INTERNAL_808719d5_4_k_cu_main4cuda3std3__48in_placeE
	.align		8
        /*0058*/ 	.dword	_ZN30_INTERNAL_808719d5_4_k_cu_main4cuda3std3__420unreachable_sentinelE
	.align		8
        /*0060*/ 	.dword	_ZN30_INTERNAL_808719d5_4_k_cu_main4cuda3std3__47nulloptE
	.align		8
        /*0068*/ 	.dword	_ZN30_INTERNAL_808719d5_4_k_cu_main4cuda3std3__48unexpectE
	.align		8
        /*0070*/ 	.dword	_ZN30_INTERNAL_808719d5_4_k_cu_main4cuda3std6ranges3__45__cpo4swapE
	.align		8
        /*0078*/ 	.dword	_ZN30_INTERNAL_808719d5_4_k_cu_main4cuda3std6ranges3__45__cpo9iter_moveE
	.align		8
        /*0080*/ 	.dword	_ZN30_INTERNAL_808719d5_4_k_cu_main4cuda3std6ranges3__45__cpo5beginE
	.align		8
        /*0088*/ 	.dword	_ZN30_INTERNAL_808719d5_4_k_cu_main4cuda3std6ranges3__45__cpo3endE
	.align		8
        /*0090*/ 	.dword	_ZN30_INTERNAL_808719d5_4_k_cu_main4cuda3std6ranges3__45__cpo6cbeginE
	.align		8
        /*0098*/ 	.dword	_ZN30_INTERNAL_808719d5_4_k_cu_main4cuda3std6ranges3__45__cpo4cendE
	.align		8
        /*00a0*/ 	.dword	_ZN30_INTERNAL_808719d5_4_k_cu_main4cuda3std6ranges3__45__cpo7advanceE
	.align		8
        /*00a8*/ 	.dword	_ZN30_INTERNAL_808719d5_4_k_cu_main4cuda3std6ranges3__45__cpo9iter_swapE
	.align		8
        /*00b0*/ 	.dword	_ZN30_INTERNAL_808719d5_4_k_cu_main4cuda3std6ranges3__45__cpo4nextE
	.align		8
        /*00b8*/ 	.dword	_ZN30_INTERNAL_808719d5_4_k_cu_main4cuda3std6ranges3__45__cpo4prevE
	.align		8
        /*00c0*/ 	.dword	_ZN30_INTERNAL_808719d5_4_k_cu_main4cuda3std6ranges3__45__cpo4dataE
	.align		8
        /*00c8*/ 	.dword	_ZN30_INTERNAL_808719d5_4_k_cu_main4cuda3std6ranges3__45__cpo5cdataE
	.align		8
        /*00d0*/ 	.dword	_ZN30_INTERNAL_808719d5_4_k_cu_main4cuda3std6ranges3__45__cpo4sizeE
	.align		8
        /*00d8*/ 	.dword	_ZN30_INTERNAL_808719d5_4_k_cu_main4cuda3std6ranges3__45__cpo5ssizeE
	.align		8
        /*00e0*/ 	.dword	_ZN30_INTERNAL_808719d5_4_k_cu_main4cuda3std6ranges3__45__cpo8distanceE
	.align		8
        /*00e8*/ 	.dword	_ZN30_INTERNAL_808719d5_4_k_cu_main6thrust24THRUST_300001_SM_1000_NS8cuda_cub3parE
	.align		8
        /*00f0*/ 	.dword	_ZN30_INTERNAL_808719d5_4_k_cu_main6thrust24THRUST_300001_SM_1000_NS8cuda_cub10par_nosyncE
	.align		8
        /*00f8*/ 	.dword	_ZN30_INTERNAL_808719d5_4_k_cu_main6thrust24THRUST_300001_SM_1000_NS6system6detail10sequential3seqE
	.align		8
        /*0100*/ 	.dword	_ZN30_INTERNAL_808719d5_4_k_cu_main6thrust24THRUST_300001_SM_1000_NS12placeholders2_1E
	.align		8
        /*0108*/ 	.dword	_ZN30_INTERNAL_808719d5_4_k_cu_main6thrust24THRUST_300001_SM_1000_NS12placeholders2_2E
	.align		8
        /*0110*/ 	.dword	_ZN30_INTERNAL_808719d5_4_k_cu_main6thrust24THRUST_300001_SM_1000_NS12placeholders2_3E
	.align		8
        /*0118*/ 	.dword	_ZN30_INTERNAL_808719d5_4_k_cu_main6thrust24THRUST_300001_SM_1000_NS12placeholders2_4E
	.align		8
        /*0120*/ 	.dword	_ZN30_INTERNAL_808719d5_4_k_cu_main6thrust24THRUST_300001_SM_1000_NS12placeholders2_5E
	.align		8
        /*0128*/ 	.dword	_ZN30_INTERNAL_808719d5_4_k_cu_main6thrust24THRUST_300001_SM_1000_NS12placeholders2_6E
	.align		8
        /*0130*/ 	.dword	_ZN30_INTERNAL_808719d5_4_k_cu_main6thrust24THRUST_300001_SM_1000_NS12placeholders2_7E
	.align		8
        /*0138*/ 	.dword	_ZN30_INTERNAL_808719d5_4_k_cu_main6thrust24THRUST_300001_SM_1000_NS12placeholders2_8E
	.align		8
        /*0140*/ 	.dword	_ZN30_INTERNAL_808719d5_4_k_cu_main6thrust24THRUST_300001_SM_1000_NS12placeholders2_9E
	.align		8
        /*0148*/ 	.dword	_ZN30_INTERNAL_808719d5_4_k_cu_main6thrust24THRUST_300001_SM_1000_NS12placeholders3_10E
	.align		8
        /*0150*/ 	.dword	_ZN30_INTERNAL_808719d5_4_k_cu_main6thrust24THRUST_300001_SM_1000_NS3seqE


//--------------------- .text._ZN3cub18CUB_300001_SM_10006detail11EmptyKernelIvEEvv --------------------------
	.section	.text._ZN3cub18CUB_300001_SM_10006detail11EmptyKernelIvEEvv,"ax",@progbits
	.align	128
        .global         _ZN3cub18CUB_300001_SM_10006detail11EmptyKernelIvEEvv
        .type           _ZN3cub18CUB_300001_SM_10006detail11EmptyKernelIvEEvv,@function
        .size           _ZN3cub18CUB_300001_SM_10006detail11EmptyKernelIvEEvv,(.L_x_1 - _ZN3cub18CUB_300001_SM_10006detail11EmptyKernelIvEEvv)
        .other          _ZN3cub18CUB_300001_SM_10006detail11EmptyKernelIvEEvv,@"STO_CUDA_ENTRY STV_DEFAULT"
_ZN3cub18CUB_300001_SM_10006detail11EmptyKernelIvEEvv:
.text._ZN3cub18CUB_300001_SM_10006detail11EmptyKernelIvEEvv:
[----:B------:R-:W-:Y:S01]  /*0000*/  LDC R1, c[0x0][0x37c] ;  /* 0x0000df00ff017b82 */ /* 0x000fe20000000800 */
[----:B------:R-:W-:Y:S05]  /*0010*/  EXIT ;  /* 0x000000000000794d */ /* 0x000fea0003800000 */
.L_x_0:
[----:B------:R-:W-:-:S00]  /*0020*/  BRA `(.L_x_0) ;  /* 0xfffffffc00fc7947 */ /* 0x000fc0000383ffff */
[----:B------:R-:W-:-:S00]  /*0030*/  NOP ;  /* 0x0000000000007918 */ /* 0x000fc00000000000 */
        /* <DEDUP_REMOVED lines=12> */
.L_x_1:


//--------------------- .nv.shared.reserved.0     --------------------------
	.section	.nv.shared.reserved.0,"aw",@nobits
	.weak		__nv_reservedSMEM_offset_0_alias
	.size		__nv_reservedSMEM_offset_0_alias, 0, 64
	.other		__nv_reservedSMEM_offset_0_alias,@"STO_CUDA_RESERVED_SHARED STV_DEFAULT"
__nv_reservedSMEM_offset_0_alias:
	.zero		0
	.zero		64


//--------------------- .nv.global                --------------------------
	.section	.nv.global,"aw",@nobits
.nv.global:
	.type		_ZN30_INTERNAL_808719d5_4_k_cu_main6thrust24THRUST_300001_SM_1000_NS3seqE,@object
	.size		_ZN30_INTERNAL_808719d5_4_k_cu_main6thrust24THRUST_300001_SM_1000_NS3seqE,(_ZN30_INTERNAL_808719d5_4_k_cu_main4cuda3std3__48in_placeE - _ZN30_INTERNAL_808719d5_4_k_cu_main6thrust24THRUST_300001_SM_1000_NS3seqE)
_ZN30_INTERNAL_808719d5_4_k_cu_main6thrust24THRUST_300001_SM_1000_NS3seqE:
	.zero		1
	.type		_ZN30_INTERNAL_808719d5_4_k_cu_main4cuda3std3__48in_placeE,@object
	.size		_ZN30_INTERNAL_808719d5_4_k_cu_main4cuda3std3__48in_placeE,(_ZN30_INTERNAL_808719d5_4_k_cu_main4cuda3std6ranges3__45__cpo4sizeE - _ZN30_INTERNAL_808719d5_4_k_cu_main4cuda3std3__48in_placeE)
_ZN30_INTERNAL_808719d5_4_k_cu_main4cuda3std3__48in_placeE:
	.zero		1
	.type		_ZN30_INTERNAL_808719d5_4_k_cu_main4cuda3std6ranges3__45__cpo4sizeE,@object
	.size		_ZN30_INTERNAL_808719d5_4_k_cu_main4cuda3std6ranges3__45__cpo4sizeE,(_ZN30_INTERNAL_808719d5_4_k_cu_main6thrust24THRUST_300001_SM_1000_NS12placeholders2_3E - _ZN30_INTERNAL_808719d5_4_k_cu_main4cuda3std6ranges3__45__cpo4sizeE)
_ZN30_INTERNAL_808719d5_4_k_cu_main4cuda3std6ranges3__45__cpo4sizeE:
	.zero		1
	.type		_ZN30_INTERNAL_808719d5_4_k_cu_main6thrust24THRUST_300001_SM_1000_NS12placeholders2_3E,@object
	.size		_ZN30_INTERNAL_808719d5_4_k_cu_main6thrust24THRUST_300001_SM_1000_NS12placeholders2_3E,(_ZN30_INTERNAL_808719d5_4_k_cu_main4cuda3std3__45__cpo6cbeginE - _ZN30_INTERNAL_808719d5_4_k_cu_main6thrust24THRUST_300001_SM_1000_NS12placeholders2_3E)
_ZN30_INTERNAL_808719d5_4_k_cu_main6thrust24THRUST_300001_SM_1000_NS12placeholders2_3E:
	.zero		1
	.type		_ZN30_INTERNAL_808719d5_4_k_cu_main4cuda3std3__45__cpo6cbeginE,@object
	.size		_ZN30_INTERNAL_808719d5_4_k_cu_main4cuda3std3__45__cpo6cbeginE,(_ZN30_INTERNAL_808719d5_4_k_cu_main4cuda3std6ranges3__45__cpo6cbeginE - _ZN30_INTERNAL_808719d5_4_k_cu_main4cuda3std3__45__cpo6cbeginE)
_ZN30_INTERNAL_808719d5_4_k_cu_main4cuda3std3__45__cpo6cbeginE:
	.zero		1
	.type		_ZN30_INTERNAL_808719d5_4_k_cu_main4cuda3std6ranges3__45__cpo6cbeginE,@object
	.size		_ZN30_INTERNAL_808719d5_4_k_cu_main4cuda3std6ranges3__45__cpo6cbeginE,(_ZN30_INTERNAL_808719d5_4_k_cu_main6thrust24THRUST_300001_SM_1000_NS12placeholders2_7E - _ZN30_INTERNAL_808719d5_4_k_cu_main4cuda3std6ranges3__45__cpo6cbeginE)
_ZN30_INTERNAL_808719d5_4_k_cu_main4cuda3std6ranges3__45__cpo6cbeginE:
	.zero		1
	.type		_ZN30_INTERNAL_808719d5_4_k_cu_main6thrust24THRUST_300001_SM_1000_NS12placeholders2_7E,@object
	.size		_ZN30_INTERNAL_808719d5_4_k_cu_main6thrust24THRUST_300001_SM_1000_NS12placeholders2_7E,(_ZN30_INTERNAL_808719d5_4_k_cu_main4cuda3std3__45__cpo7crbeginE - _ZN30_INTERNAL_808719d5_4_k_cu_main6thrust24THRUST_300001_SM_1000_NS12placeholders2_7E)
_ZN30_INTERNAL_808719d5_4_k_cu_main6thrust24THRUST_300001_SM_1000_NS12placeholders2_7E:
	.zero		1
	.type		_ZN30_INTERNAL_808719d5_4_k_cu_main4cuda3std3__45__cpo7crbeginE,@object
	.size		_ZN30_INTERNAL_808719d5_4_k_cu_main4cuda3std3__45__cpo7crbeginE,(_ZN30_INTERNAL_808719d5_4_k_cu_main4cuda3std6ranges3__45__cpo4nextE - _ZN30_INTERNAL_808719d5_4_k_cu_main4cuda3std3__45__cpo7crbeginE)
_ZN30_INTERNAL_808719d5_4_k_cu_main4cuda3std3__45__cpo7crbeginE:
	.zero		1
	.type		_ZN30_INTERNAL_808719d5_4_k_cu_main4cuda3std6ranges3__45__cpo4nextE,@object
	.size		_ZN30_INTERNAL_808719d5_4_k_cu_main4cuda3std6ranges3__45__cpo4nextE,(_ZN30_INTERNAL_808719d5_4_k_cu_main4cuda3std6ranges3__45__cpo4swapE - _ZN30_INTERNAL_808719d5_4_k_cu_main4cuda3std6ranges3__45__cpo4nextE)
_ZN30_INTERNAL_808719d5_4_k_cu_main4cuda3std6ranges3__45__cpo4nextE:
	.zero		1
	.type		_ZN30_INTERNAL_808719d5_4_k_cu_main4cuda3std6ranges3__45__cpo4swapE,@object
	.size		_ZN30_INTERNAL_808719d5_4_k_cu_main4cuda3std6ranges3__45__cpo4swapE,(_ZN30_INTERNAL_808719d5_4_k_cu_main6thrust24THRUST_300001_SM_1000_NS8cuda_cub10par_nosyncE - _ZN30_INTERNAL_808719d5_4_k_cu_main4cuda3std6ranges3__45__cpo4swapE)
_ZN30_INTERNAL_808719d5_4_k_cu_main4cuda3std6ranges3__45__cpo4swapE:
	.zero		1
	.type		_ZN30_INTERNAL_808719d5_4_k_cu_main6thrust24THRUST_300001_SM_1000_NS8cuda_cub10par_nosyncE,@object
	.size		_ZN30_INTERNAL_808719d5_4_k_cu_main6thrust24THRUST_300001_SM_1000_NS8cuda_cub10par_nosyncE,(_ZN30_INTERNAL_808719d5_4_k_cu_main6thrust24THRUST_300001_SM_1000_NS12placeholders2_9E - _ZN30_INTERNAL_808719d5_4_k_cu_main6thrust24THRUST_300001_SM_1000_NS8cuda_cub10par_nosyncE)
_ZN30_INTERNAL_808719d5_4_k_cu_main6thrust24THRUST_300001_SM_1000_NS8cuda_cub10par_nosyncE:
	.zero		1
	.type		_ZN30_INTERNAL_808719d5_4_k_cu_main6thrust24THRUST_300001_SM_1000_NS12placeholders2_9E,@object
	.size		_ZN30_INTERNAL_808719d5_4_k_cu_main6thrust24THRUST_300001_SM_1000_NS12placeholders2_9E,(_ZN30_INTERNAL_808719d5_4_k_cu_main4cuda3std3__432_GLOBAL__N__808719d5_4_k_cu_main6ignoreE - _ZN30_INTERNAL_808719d5_4_k_cu_main6thrust24THRUST_300001_SM_1000_NS12placeholders2_9E)
_ZN30_INTERNAL_808719d5_4_k_cu_main6thrust24THRUST_300001_SM_1000_NS12placeholders2_9E:
	.zero		1
	.type		_ZN30_INTERNAL_808719d5_4_k_cu_main4cuda3std3__432_GLOBAL__N__808719d5_4_k_cu_main6ignoreE,@object
	.size		_ZN30_INTERNAL_808719d5_4_k_cu_main4cuda3std3__432_GLOBAL__N__808719d5_4_k_cu_main6ignoreE,(_ZN30_INTERNAL_808719d5_4_k_cu_main4cuda3std6ranges3__45__cpo4dataE - _ZN30_INTERNAL_808719d5_4_k_cu_main4cuda3std3__432_GLOBAL__N__808719d5_4_k_cu_main6ignoreE)
_ZN30_INTERNAL_808719d5_4_k_cu_main4cuda3std3__432_GLOBAL__N__808719d5_4_k_cu_main6ignoreE:
	.zero		1
	.type		_ZN30_INTERNAL_808719d5_4_k_cu_main4cuda3std6ranges3__45__cpo4dataE,@object
	.size		_ZN30_INTERNAL_808719d5_4_k_cu_main4cuda3std6ranges3__45__cpo4dataE,(_ZN30_INTERNAL_808719d5_4_k_cu_main6thrust24THRUST_300001_SM_1000_NS12placeholders2_1E - _ZN30_INTERNAL_808719d5_4_k_cu_main4cuda3std6ranges3__45__cpo4dataE)
_ZN30_INTERNAL_808719d5_4_k_cu_main4cuda3std6ranges3__45__cpo4dataE:
	.zero		1
	.type		_ZN30_INTERNAL_808719d5_4_k_cu_main6thrust24THRUST_300001_SM_1000_NS12placeholders2_1E,@object
	.size		_ZN30_INTERNAL_808719d5_4_k_cu_main6thrust24THRUST_300001_SM_1000_NS12placeholders2_1E,(_ZN30_INTERNAL_808719d5_4_k_cu_main4cuda3std3__45__cpo5beginE - _ZN30_INTERNAL_808719d5_4_k_cu_main6thrust24THRUST_300001_SM_1000_NS12placeholders2_1E)
_ZN30_INTERNAL_808719d5_4_k_cu_main6thrust24THRUST_300001_SM_1000_NS12placeholders2_1E:
	.zero		1
	.type		_ZN30_INTERNAL_808719d5_4_k_cu_main4cuda3std3__45__cpo5beginE,@object
	.size		_ZN30_INTERNAL_808719d5_4_k_cu_main4cuda3std3__45__cpo5beginE,(_ZN30_INTERNAL_808719d5_4_k_cu_main4cuda3std6ranges3__45__cpo5beginE - _ZN30_INTERNAL_808719d5_4_k_cu_main4cuda3std3__45__cpo5beginE)
_ZN30_INTERNAL_808719d5_4_k_cu_main4cuda3std3__45__cpo5beginE:
	.zero		1
	.type		_ZN30_INTERNAL_808719d5_4_k_cu_main4cuda3std6ranges3__45__cpo5beginE,@object
	.size		_ZN30_INTERNAL_808719d5_4_k_cu_main4cuda3std6ranges3__45__cpo5beginE,(_ZN30_INTERNAL_808719d5_4_k_cu_main6thrust24THRUST_300001_SM_1000_NS12placeholders2_5E - _ZN30_INTERNAL_808719d5_4_k_cu_main4cuda3std6ranges3__45__cpo5beginE)
_ZN30_INTERNAL_808719d5_4_k_cu_main4cuda3std6ranges3__45__cpo5beginE:
	.zero		1
	.type		_ZN30_INTERNAL_808719d5_4_k_cu_main6thrust24THRUST_300001_SM_1000_NS12placeholders2_5E,@object
	.size		_ZN30_INTERNAL_808719d5_4_k_cu_main6thrust24THRUST_300001_SM_1000_NS12placeholders2_5E,(_ZN30_INTERNAL_808719d5_4_k_cu_main4cuda3std3__45__cpo6rbeginE - _ZN30_INTERNAL_808719d5_4_k_cu_main6thrust24THRUST_300001_SM_1000_NS12placeholders2_5E)
_ZN30_INTERNAL_808719d5_4_k_cu_main6thrust24THRUST_300001_SM_1000_NS12placeholders2_5E:
	.zero		1
	.type		_ZN30_INTERNAL_808719d5_4_k_cu_main4cuda3std3__45__cpo6rbeginE,@object
	.size		_ZN30_INTERNAL_808719d5_4_k_cu_main4cuda3std3__45__cpo6rbeginE,(_ZN30_INTERNAL_808719d5_4_k_cu_main4cuda3std6ranges3__45__cpo7advanceE - _ZN30_INTERNAL_808719d5_4_k_cu_main4cuda3std3__45__cpo6rbeginE)
_ZN30_INTERNAL_808719d5_4_k_cu_main4cuda3std3__45__cpo6rbeginE:
	.zero		1
	.type		_ZN30_INTERNAL_808719d5_4_k_cu_main4cuda3std6ranges3__45__cpo7advanceE,@object
	.size		_ZN30_INTERNAL_808719d5_4_k_cu_main4cuda3std6ranges3__45__cpo7advanceE,(_ZN30_INTERNAL_808719d5_4_k_cu_main4cuda3std3__47nulloptE - _ZN30_INTERNAL_808719d5_4_k_cu_main4cuda3std6ranges3__45__cpo7advanceE)
_ZN30_INTERNAL_808719d5_4_k_cu_main4cuda3std6ranges3__45__cpo7advanceE:
	.zero		1
	.type		_ZN30_INTERNAL_808719d5_4_k_cu_main4cuda3std3__47nulloptE,@object
	.size		_ZN30_INTERNAL_808719d5_4_k_cu_main4cuda3std3__47nulloptE,(_ZN30_INTERNAL_808719d5_4_k_cu_main4cuda3std6ranges3__45__cpo8distanceE - _ZN30_INTERNAL_808719d5_4_k_cu_main4cuda3std3__47nulloptE)
_ZN30_INTERNAL_808719d5_4_k_cu_main4cuda3std3__47nulloptE:
	.zero		1
	.type		_ZN30_INTERNAL_808719d5_4_k_cu_main4cuda3std6ranges3__45__cpo8distanceE,@object
	.size		_ZN30_INTERNAL_808719d5_4_k_cu_main4cuda3std6ranges3__45__cpo8distanceE,(_ZN30_INTERNAL_808719d5_4_k_cu_main6thrust24THRUST_300001_SM_1000_NS12placeholders3_10E - _ZN30_INTERNAL_808719d5_4_k_cu_main4cuda3std6ranges3__45__cpo8distanceE)
_ZN30_INTERNAL_808719d5_4_k_cu_main4cuda3std6ranges3__45__cpo8distanceE:
	.zero		1
	.type		_ZN30_INTERNAL_808719d5_4_k_cu_main6thrust24THRUST_300001_SM_1000_NS12placeholders3_10E,@object
	.size		_ZN30_INTERNAL_808719d5_4_k_cu_main6thrust24THRUST_300001_SM_1000_NS12placeholders3_10E,(_ZN30_INTERNAL_808719d5_4_k_cu_main4cuda3std3__419piecewise_constructE - _ZN30_INTERNAL_808719d5_4_k_cu_main6thrust24THRUST_300001_SM_1000_NS12placeholders3_10E)
_ZN30_INTERNAL_808719d5_4_k_cu_main6thrust24THRUST_300001_SM_1000_NS12placeholders3_10E:
	.zero		1
	.type		_ZN30_INTERNAL_808719d5_4_k_cu_main4cuda3std3__419piecewise_constructE,@object
	.size		_ZN30_INTERNAL_808719d5_4_k_cu_main4cuda3std3__419piecewise_constructE,(_ZN30_INTERNAL_808719d5_4_k_cu_main4cuda3std6ranges3__45__cpo5cdataE - _ZN30_INTERNAL_808719d5_4_k_cu_main4cuda3std3__419piecewise_constructE)
_ZN30_INTERNAL_808719d5_4_k_cu_main4cuda3std3__419piecewise_constructE:
	.zero		1
	.type		_ZN30_INTERNAL_808719d5_4_k_cu_main4cuda3std6ranges3__45__cpo5cdataE,@object
	.size		_ZN30_INTERNAL_808719d5_4_k_cu_main4cuda3std6ranges3__45__cpo5cdataE,(_ZN30_INTERNAL_808719d5_4_k_cu_main6thrust24THRUST_300001_SM_1000_NS12placeholders2_2E - _ZN30_INTERNAL_808719d5_4_k_cu_main4cuda3std6ranges3__45__cpo5cdataE)
_ZN30_INTERNAL_808719d5_4_k_cu_main4cuda3std6ranges3__45__cpo5cdataE:
	.zero		1
	.type		_ZN30_INTERNAL_808719d5_4_k_cu_main6thrust24THRUST_300001_SM_1000_NS12placeholders2_2E,@object
	.size		_ZN30_INTERNAL_808719d5_4_k_cu_main6thrust24THRUST_300001_SM_1000_NS12placeholders2_2E,(_ZN30_INTERNAL_808719d5_4_k_cu_main4cuda3std3__45__cpo3endE - _ZN30_INTERNAL_808719d5_4_k_cu_main6thrust24THRUST_300001_SM_1000_NS12placeholders2_2E)
_ZN30_INTERNAL_808719d5_4_k_cu_main6thrust24THRUST_300001_SM_1000_NS12placeholders2_2E:
	.zero		1
	.type		_ZN30_INTERNAL_808719d5_4_k_cu_main4cuda3std3__45__cpo3endE,@object
	.size		_ZN30_INTERNAL_808719d5_4_k_cu_main4cuda3std3__45__cpo3endE,(_ZN30_INTERNAL_808719d5_4_k_cu_main4cuda3std6ranges3__45__cpo3endE - _ZN30_INTERNAL_808719d5_4_k_cu_main4cuda3std3__45__cpo3endE)
_ZN30_INTERNAL_808719d5_4_k_cu_main4cuda3std3__45__cpo3endE:
	.zero		1
	.type		_ZN30_INTERNAL_808719d5_4_k_cu_main4cuda3std6ranges3__45__cpo3endE,@object
	.size		_ZN30_INTERNAL_808719d5_4_k_cu_main4cuda3std6ranges3__45__cpo3endE,(_ZN30_INTERNAL_808719d5_4_k_cu_main6thrust24THRUST_300001_SM_1000_NS12placeholders2_6E - _ZN30_INTERNAL_808719d5_4_k_cu_main4cuda3std6ranges3__45__cpo3endE)
_ZN30_INTERNAL_808719d5_4_k_cu_main4cuda3std6ranges3__45__cpo3endE:
	.zero		1
	.type		_ZN30_INTERNAL_808719d5_4_k_cu_main6thrust24THRUST_300001_SM_1000_NS12placeholders2_6E,@object
	.size		_ZN30_INTERNAL_808719d5_4_k_cu_main6thrust24THRUST_300001_SM_1000_NS12placeholders2_6E,(_ZN30_INTERNAL_808719d5_4_k_cu_main4cuda3std3__45__cpo4rendE - _ZN30_INTERNAL_808719d5_4_k_cu_main6thrust24THRUST_300001_SM_1000_NS12placeholders2_6E)
_ZN30_INTERNAL_808719d5_4_k_cu_main6thrust24THRUST_300001_SM_1000_NS12placeholders2_6E:
	.zero		1
	.type		_ZN30_INTERNAL_808719d5_4_k_cu_main4cuda3std3__45__cpo4rendE,@object
	.size		_ZN30_INTERNAL_808719d5_4_k_cu_main4cuda3std3__45__cpo4rendE,(_ZN30_INTERNAL_808719d5_4_k_cu_main4cuda3std6ranges3__45__cpo9iter_swapE - _ZN30_INTERNAL_808719d5_4_k_cu_main4cuda3std3__45__cpo4rendE)
_ZN30_INTERNAL_808719d5_4_k_cu_main4cuda3std3__45__cpo4rendE:
	.zero		1
	.type		_ZN30_INTERNAL_808719d5_4_k_cu_main4cuda3std6ranges3__45__cpo9iter_swapE,@object
	.size		_ZN30_INTERNAL_808719d5_4_k_cu_main4cuda3std6ranges3__45__cpo9iter_swapE,(_ZN30_INTERNAL_808719d5_4_k_cu_main4cuda3std3__48unexpectE - _ZN30_INTERNAL_808719d5_4_k_cu_main4cuda3std6ranges3__45__cpo9iter_swapE)
_ZN30_INTERNAL_808719d5_4_k_cu_main4cuda3std6ranges3__45__cpo9iter_swapE:
	.zero		1
	.type		_ZN30_INTERNAL_808719d5_4_k_cu_main4cuda3std3__48unexpectE,@object
	.size		_ZN30_INTERNAL_808719d5_4_k_cu_main4cuda3std3__48unexpectE,(_ZN30_INTERNAL_808719d5_4_k_cu_main6thrust24THRUST_300001_SM_1000_NS8cuda_cub3parE - _ZN30_INTERNAL_808719d5_4_k_cu_main4cuda3std3__48unexpectE)
_ZN30_INTERNAL_808719d5_4_k_cu_main4cuda3std3__48unexpectE:
	.zero		1
	.type		_ZN30_INTERNAL_808719d5_4_k_cu_main6thrust24THRUST_300001_SM_1000_NS8cuda_cub3parE,@object
	.size		_ZN30_INTERNAL_808719d5_4_k_cu_main6thrust24THRUST_300001_SM_1000_NS8cuda_cub3parE,(_ZN30_INTERNAL_808719d5_4_k_cu_main6thrust24THRUST_300001_SM_1000_NS12placeholders2_4E - _ZN30_INTERNAL_808719d5_4_k_cu_main6thrust24THRUST_300001_SM_1000_NS8cuda_cub3parE)
_ZN30_INTERNAL_808719d5_4_k_cu_main6thrust24THRUST_300001_SM_1000_NS8cuda_cub3parE:
	.zero		1
	.type		_ZN30_INTERNAL_808719d5_4_k_cu_main6thrust24THRUST_300001_SM_1000_NS12placeholders2_4E,@object
	.size		_ZN30_INTERNAL_808719d5_4_k_cu_main6thrust24THRUST_300001_SM_1000_NS12placeholders2_4E,(_ZN30_INTERNAL_808719d5_4_k_cu_main4cuda3std3__45__cpo4cendE - _ZN30_INTERNAL_808719d5_4_k_cu_main6thrust24THRUST_300001_SM_1000_NS12placeholders2_4E)
_ZN30_INTERNAL_808719d5_4_k_cu_main6thrust24THRUST_300001_SM_1000_NS12placeholders2_4E:
	.zero		1
	.type		_ZN30_INTERNAL_808719d5_4_k_cu_main4cuda3std3__45__cpo4cendE,@object
	.size		_ZN30_INTERNAL_808719d5_4_k_cu_main4cuda3std3__45__cpo4cendE,(_ZN30_INTERNAL_808719d5_4_k_cu_main4cuda3std6ranges3__45__cpo4cendE - _ZN30_INTERNAL_808719d5_4_k_cu_main4cuda3std3__45__cpo4cendE)
_ZN30_INTERNAL_808719d5_4_k_cu_main4cuda3std3__45__cpo4cendE:
	.zero		1
	.type		_ZN30_INTERNAL_808719d5_4_k_cu_main4cuda3std6ranges3__45__cpo4cendE,@object
	.size		_ZN30_INTERNAL_808719d5_4_k_cu_main4cuda3std6ranges3__45__cpo4cendE,(_ZN30_INTERNAL_808719d5_4_k_cu_main4cuda3std3__420unreachable_sentinelE - _ZN30_INTERNAL_808719d5_4_k_cu_main4cuda3std6ranges3__45__cpo4cendE)
_ZN30_INTERNAL_808719d5_4_k_cu_main4cuda3std6ranges3__45__cpo4cendE:
	.zero		1
	.type		_ZN30_INTERNAL_808719d5_4_k_cu_main4cuda3std3__420unreachable_sentinelE,@object
	.size		_ZN30_INTERNAL_808719d5_4_k_cu_main4cuda3std3__420unreachable_sentinelE,(_ZN30_INTERNAL_808719d5_4_k_cu_main4cuda3std6ranges3__45__cpo5ssizeE - _ZN30_INTERNAL_808719d5_4_k_cu_main4cuda3std3__420unreachable_sentinelE)
_ZN30_INTERNAL_808719d5_4_k_cu_main4cuda3std3__420unreachable_sentinelE:
	.zero		1
	.type		_ZN30_INTERNAL_808719d5_4_k_cu_main4cuda3std6ranges3__45__cpo5ssizeE,@object
	.size		_ZN30_INTERNAL_808719d5_4_k_cu_main4cuda3std6ranges3__45__cpo5ssizeE,(_ZN30_INTERNAL_808719d5_4_k_cu_main6thrust24THRUST_300001_SM_1000_NS12placeholders2_8E - _ZN30_INTERNAL_808719d5_4_k_cu_main4cuda3std6ranges3__45__cpo5ssizeE)
_ZN30_INTERNAL_808719d5_4_k_cu_main4cuda3std6ranges3__45__cpo5ssizeE:
	.zero		1
	.type		_ZN30_INTERNAL_808719d5_4_k_cu_main6thrust24THRUST_300001_SM_1000_NS12placeholders2_8E,@object
	.size		_ZN30_INTERNAL_808719d5_4_k_cu_main6thrust24THRUST_300001_SM_1000_NS12placeholders2_8E,(_ZN30_INTERNAL_808719d5_4_k_cu_main4cuda3std3__45__cpo5crendE - _ZN30_INTERNAL_808719d5_4_k_cu_main6thrust24THRUST_300001_SM_1000_NS12placeholders2_8E)
_ZN30_INTERNAL_808719d5_4_k_cu_main6thrust24THRUST_300001_SM_1000_NS12placeholders2_8E:
	.zero		1
	.type		_ZN30_INTERNAL_808719d5_4_k_cu_main4cuda3std3__45__cpo5crendE,@object
	.size		_ZN30_INTERNAL_808719d5_4_k_cu_main4cuda3std3__45__cpo5crendE,(_ZN30_INTERNAL_808719d5_4_k_cu_main4cuda3std6ranges3__45__cpo4prevE - _ZN30_INTERNAL_808719d5_4_k_cu_main4cuda3std3__45__cpo5crendE)
_ZN30_INTERNAL_808719d5_4_k_cu_main4cuda3std3__45__cpo5crendE:
	.zero		1
	.type		_ZN30_INTERNAL_808719d5_4_k_cu_main4cuda3std6ranges3__45__cpo4prevE,@object
	.size		_ZN30_INTERNAL_808719d5_4_k_cu_main4cuda3std6ranges3__45__cpo4prevE,(_ZN30_INTERNAL_808719d5_4_k_cu_main4cuda3std6ranges3__45__cpo9iter_moveE - _ZN30_INTERNAL_808719d5_4_k_cu_main4cuda3std6ranges3__45__cpo4prevE)
_ZN30_INTERNAL_808719d5_4_k_cu_main4cuda3std6ranges3__45__cpo4prevE:
	.zero		1
	.type		_ZN30_INTERNAL_808719d5_4_k_cu_main4cuda3std6ranges3__45__cpo9iter_moveE,@object
	.size		_ZN30_INTERNAL_808719d5_4_k_cu_main4cuda3std6ranges3__45__cpo9iter_moveE,(_ZN30_INTERNAL_808719d5_4_k_cu_main6thrust24THRUST_300001_SM_1000_NS6system6detail10sequential3seqE - _ZN30_INTERNAL_808719d5_4_k_cu_main4cuda3std6ranges3__45__cpo9iter_moveE)
_ZN30_INTERNAL_808719d5_4_k_cu_main4cuda3std6ranges3__45__cpo9iter_moveE:
	.zero		1
	.type		_ZN30_INTERNAL_808719d5_4_k_cu_main6thrust24THRUST_300001_SM_1000_NS6system6detail10sequential3seqE,@object
	.size		_ZN30_INTERNAL_808719d5_4_k_cu_main6thrust24THRUST_300001_SM_1000_NS6system6detail10sequential3seqE,(.L_31 - _ZN30_INTERNAL_808719d5_4_k_cu_main6thrust24THRUST_300001_SM_1000_NS6system6detail10sequential3seqE)
_ZN30_INTERNAL_808719d5_4_k_cu_main6thrust24THRUST_300001_SM_1000_NS6system6detail10sequential3seqE:
	.zero		1
.L_31:


//--------------------- .nv.constant0._ZN3cub18CUB_300001_SM_10006detail11EmptyKernelIvEEvv --------------------------
	.section	.nv.constant0._ZN3cub18CUB_300001_SM_10006detail11EmptyKernelIvEEvv,"a",@progbits
	.sectionflags	@""
	.align	4
.nv.constant0._ZN3cub18CUB_300001_SM_10006detail11EmptyKernelIvEEvv:
	.zero		896


//--------------------- SYMBOLS --------------------------

	.type		.nv.reservedSmem.offset0,@object
	.size		.nv.reservedSmem.offset0,0x4
